//
// Generated by NVIDIA NVVM Compiler
//
// Compiler Build ID: CL-31833905
// Cuda compilation tools, release 11.8, V11.8.89
// Based on NVVM 7.0.1
//

.version 7.8
.target sm_52
.address_size 64

	// .globl	sigmoid_kernel

.visible .entry sigmoid_kernel(
	.param .u64 sigmoid_kernel_param_0,
	.param .u64 sigmoid_kernel_param_1,
	.param .u32 sigmoid_kernel_param_2
)
{
	.reg .pred 	%p<2>;
	.reg .f32 	%f<23>;
	.reg .b32 	%r<8>;
	.reg .f64 	%fd<4>;
	.reg .b64 	%rd<8>;


	ld.param.u64 	%rd1, [sigmoid_kernel_param_0];
	ld.param.u64 	%rd2, [sigmoid_kernel_param_1];
	ld.param.u32 	%r2, [sigmoid_kernel_param_2];
	mov.u32 	%r3, %ctaid.x;
	mov.u32 	%r4, %ntid.x;
	mov.u32 	%r5, %tid.x;
	mad.lo.s32 	%r1, %r3, %r4, %r5;
	setp.ge.s32 	%p1, %r1, %r2;
	@%p1 bra 	$L__BB0_2;

	cvta.to.global.u64 	%rd3, %rd1;
	mul.wide.s32 	%rd4, %r1, 4;
	add.s64 	%rd5, %rd3, %rd4;
	ld.global.nc.f32 	%f1, [%rd5];
	neg.f32 	%f2, %f1;
	mov.f32 	%f3, 0f3F000000;
	mov.f32 	%f4, 0f3BBB989D;
	fma.rn.f32 	%f5, %f2, %f4, %f3;
	mov.f32 	%f6, 0f3FB8AA3B;
	mov.f32 	%f7, 0f437C0000;
	cvt.sat.f32.f32 	%f8, %f5;
	mov.f32 	%f9, 0f4B400001;
	fma.rm.f32 	%f10, %f8, %f7, %f9;
	add.f32 	%f11, %f10, 0fCB40007F;
	neg.f32 	%f12, %f11;
	fma.rn.f32 	%f13, %f2, %f6, %f12;
	mov.f32 	%f14, 0f32A57060;
	fma.rn.f32 	%f15, %f2, %f14, %f13;
	mov.b32 	%r6, %f10;
	shl.b32 	%r7, %r6, 23;
	mov.b32 	%f16, %r7;
	ex2.approx.ftz.f32 	%f17, %f15;
	mul.f32 	%f18, %f17, %f16;
	cvt.f64.f32 	%fd1, %f18;
	add.f64 	%fd2, %fd1, 0d3FF0000000000000;
	rcp.rn.f64 	%fd3, %fd2;
	cvt.rn.f32.f64 	%f19, %fd3;
	mov.f32 	%f20, 0f3F800000;
	sub.f32 	%f21, %f20, %f19;
	mul.f32 	%f22, %f21, %f19;
	cvta.to.global.u64 	%rd6, %rd2;
	add.s64 	%rd7, %rd6, %rd4;
	st.global.f32 	[%rd7], %f22;

$L__BB0_2:
	ret;

}



// ===== COMPILED SASS (sm_100) =====

	.target	sm_100

	.elftype	@"ET_EXEC"


//--------------------- .note.nv.tkinfo           --------------------------
	.section	.note.nv.tkinfo,"",@"SHT_NOTE"
	.sectionflags	@"SHF_NOTE_NV_TKINFO"
	.tkinfo
        /*0018*/ 	.word	0x00000002
        /*0030*/ 	.string	""
        /*0030*/ 	.string	"ptxas"
        /*0030*/ 	.string	"Cuda compilation tools, release 13.0, V13.0.88"
        /*0030*/ 	.string	"Build cuda_13.0.r13.0/compiler.36424714_0"
        /*0030*/ 	.string	"-arch sm_100 "



//--------------------- .note.nv.cuinfo           --------------------------
	.section	.note.nv.cuinfo,"",@"SHT_NOTE"
	.sectionflags	@"SHF_NOTE_NV_CUINFO"
        /*0018*/ 	.short	0x0002
        /*001a*/ 	.short	0x0034
        /*001c*/ 	.short	0x0082
	.zero		2


//--------------------- .nv.info                  --------------------------
	.section	.nv.info,"",@"SHT_CUDA_INFO"
	.align	4


	//----- nvinfo : EIATTR_REGCOUNT
	.align		4
        /*0000*/ 	.byte	0x04, 0x2f
        /*0002*/ 	.short	(.L_1 - .L_0)
	.align		4
.L_0:
        /*0004*/ 	.word	index@(sigmoid_kernel)
        /*0008*/ 	.word	0x0000000e


	//----- nvinfo : EIATTR_FRAME_SIZE
	.align		4
.L_1:
        /*000c*/ 	.byte	0x04, 0x11
        /*000e*/ 	.short	(.L_3 - .L_2)
	.align		4
.L_2:
        /*0010*/ 	.word	index@($__internal_0_$__cuda_sm20_dblrcp_rn_slowpath_v3)
        /*0014*/ 	.word	0x00000000


	//----- nvinfo : EIATTR_FRAME_SIZE
	.align		4
.L_3:
        /*0018*/ 	.byte	0x04, 0x11
        /*001a*/ 	.short	(.L_5 - .L_4)
	.align		4
.L_4:
        /*001c*/ 	.word	index@(sigmoid_kernel)
        /*0020*/ 	.word	0x00000000


	//----- nvinfo : EIATTR_MIN_STACK_SIZE
	.align		4
.L_5:
        /*0024*/ 	.byte	0x04, 0x12
        /*0026*/ 	.short	(.L_7 - .L_6)
	.align		4
.L_6:
        /*0028*/ 	.word	index@(sigmoid_kernel)
        /*002c*/ 	.word	0x00000000
.L_7:


//--------------------- .nv.compat                --------------------------
	.section	.nv.compat,"",@"SHT_CUDA_COMPAT_INFO"
	.align	4
        /*0000*/ 	.byte	0x02, 0x09, 0x00, 0x00, 0x02, 0x02, 0x01, 0x00, 0x02, 0x05, 0x05, 0x00, 0x03, 0x07, 0x01, 0x01
        /*0010*/ 	.byte	0x02, 0x03, 0x00, 0x00, 0x02, 0x06, 0x01, 0x00, 0x04, 0x0b, 0x08, 0x00, 0x01, 0x00, 0x00, 0x00
        /*0020*/ 	.byte	0x00, 0x00, 0x00, 0x00


//--------------------- .nv.info.sigmoid_kernel   --------------------------
	.section	.nv.info.sigmoid_kernel,"",@"SHT_CUDA_INFO"
	.sectionflags	@""
	.align	4


	//----- nvinfo : EIATTR_CUDA_API_VERSION
	.align		4
        /*0000*/ 	.byte	0x04, 0x37
        /*0002*/ 	.short	(.L_9 - .L_8)
.L_8:
        /*0004*/ 	.word	0x00000082


	//----- nvinfo : EIATTR_KPARAM_INFO
	.align		4
.L_9:
        /*0008*/ 	.byte	0x04, 0x17
        /*000a*/ 	.short	(.L_11 - .L_10)
.L_10:
        /*000c*/ 	.word	0x00000000
        /*0010*/ 	.short	0x0002
        /*0012*/ 	.short	0x0010
        /*0014*/ 	.byte	0x00, 0xf0, 0x11, 0x00


	//----- nvinfo : EIATTR_KPARAM_INFO
	.align		4
.L_11:
        /*0018*/ 	.byte	0x04, 0x17
        /*001a*/ 	.short	(.L_13 - .L_12)
.L_12:
        /*001c*/ 	.word	0x00000000
        /*0020*/ 	.short	0x0001
        /*0022*/ 	.short	0x0008
        /*0024*/ 	.byte	0x00, 0xf0, 0x21, 0x00


	//----- nvinfo : EIATTR_KPARAM_INFO
	.align		4
.L_13:
        /*0028*/ 	.byte	0x04, 0x17
        /*002a*/ 	.short	(.L_15 - .L_14)
.L_14:
        /*002c*/ 	.word	0x00000000
        /*0030*/ 	.short	0x0000
        /*0032*/ 	.short	0x0000
        /*0034*/ 	.byte	0x00, 0xf0, 0x21, 0x00


	//----- nvinfo : EIATTR_SPARSE_MMA_MASK
	.align		4
.L_15:
        /*0038*/ 	.byte	0x03, 0x50
        /*003a*/ 	.short	0x0000


	//----- nvinfo : EIATTR_MAXREG_COUNT
	.align		4
        /*003c*/ 	.byte	0x03, 0x1b
        /*003e*/ 	.short	0x00ff


	//----- nvinfo : EIATTR_MERCURY_ISA_VERSION
	.align		4
        /*0040*/ 	.byte	0x03, 0x5f
        /*0042*/ 	.short	0x0101


	//----- nvinfo : EIATTR_VRC_CTA_INIT_COUNT
	.align		4
        /*0044*/ 	.byte	0x02, 0x4a
	.zero		1
	.zero		1


	//----- nvinfo : EIATTR_EXIT_INSTR_OFFSETS
	.align		4
        /*0048*/ 	.byte	0x04, 0x1c
        /*004a*/ 	.short	(.L_17 - .L_16)


	//   ....[0]....
.L_16:
        /*004c*/ 	.word	0x00000070


	//   ....[1]....
        /*0050*/ 	.word	0x000002d0


	//----- nvinfo : EIATTR_CRS_STACK_SIZE
	.align		4
.L_17:
        /*0054*/ 	.byte	0x04, 0x1e
        /*0056*/ 	.short	(.L_19 - .L_18)
.L_18:
        /*0058*/ 	.word	0x00000000


	//----- nvinfo : EIATTR_CBANK_PARAM_SIZE
	.align		4
.L_19:
        /*005c*/ 	.byte	0x03, 0x19
        /*005e*/ 	.short	0x0014


	//----- nvinfo : EIATTR_PARAM_CBANK
	.align		4
        /*0060*/ 	.byte	0x04, 0x0a
        /*0062*/ 	.short	(.L_21 - .L_20)
	.align		4
.L_20:
        /*0064*/ 	.word	index@(.nv.constant0.sigmoid_kernel)
        /*0068*/ 	.short	0x0380
        /*006a*/ 	.short	0x0014


	//----- nvinfo : EIATTR_SW_WAR
	.align		4
.L_21:
        /*006c*/ 	.byte	0x04, 0x36
        /*006e*/ 	.short	(.L_23 - .L_22)
.L_22:
        /*0070*/ 	.word	0x00000008
.L_23:


//--------------------- .nv.callgraph             --------------------------
	.section	.nv.callgraph,"",@"SHT_CUDA_CALLGRAPH"
	.align	4
	.sectionentsize	8
	.align		4
        /*0000*/ 	.word	0x00000000
	.align		4
        /*0004*/ 	.word	0xffffffff
	.align		4
        /*0008*/ 	.word	0x00000000
	.align		4
        /*000c*/ 	.word	0xfffffffe
	.align		4
        /*0010*/ 	.word	0x00000000
	.align		4
        /*0014*/ 	.word	0xfffffffd
	.align		4
        /*0018*/ 	.word	0x00000000
	.align		4
        /*001c*/ 	.word	0xfffffffc


//--------------------- .text.sigmoid_kernel      --------------------------
	.section	.text.sigmoid_kernel,"ax",@progbits
	.align	128
        .global         sigmoid_kernel
        .type           sigmoid_kernel,@function
        .size           sigmoid_kernel,(.L_x_7 - sigmoid_kernel)
        .other          sigmoid_kernel,@"STO_CUDA_ENTRY STV_DEFAULT"
sigmoid_kernel:
.text.sigmoid_kernel:
[----:B------:R-:W-:Y:S01]  /*0000*/  LDC R1, c[0x0][0x37c] ;  /* 0x0000df00ff017b82 */ /* 0x000fe20000000800 */
[----:B------:R-:W0:Y:S07]  /*0010*/  S2R R3, SR_TID.X ;  /* 0x0000000000037919 */ /* 0x000e2e0000002100 */
[----:B------:R-:W0:Y:S01]  /*0020*/  S2UR UR4, SR_CTAID.X ;  /* 0x00000000000479c3 */ /* 0x000e220000002500 */
[----:B------:R-:W1:Y:S07]  /*0030*/  LDCU UR5, c[0x0][0x390] ;  /* 0x00007200ff0577ac */ /* 0x000e6e0008000800 */
[----:B------:R-:W0:Y:S02]  /*0040*/  LDC R0, c[0x0][0x360] ;  /* 0x0000d800ff007b82 */ /* 0x000e240000000800 */
[----:B0-----:R-:W-:-:S05]  /*0050*/  IMAD R0, R0, UR4, R3 ;  /* 0x0000000400007c24 */ /* 0x001fca000f8e0203 */
[----:B-1----:R-:W-:-:S13]  /*0060*/  ISETP.GE.AND P0, PT, R0, UR5, PT ;  /* 0x0000000500007c0c */ /* 0x002fda000bf06270 */
[----:B------:R-:W-:Y:S05]  /*0070*/  @P0 EXIT ;  /* 0x000000000000094d */ /* 0x000fea0003800000 */
[----:B------:R-:W0:Y:S01]  /*0080*/  LDC.64 R2, c[0x0][0x380] ;  /* 0x0000e000ff027b82 */ /* 0x000e220000000a00 */
[----:B------:R-:W1:Y:S01]  /*0090*/  LDCU.64 UR4, c[0x0][0x358] ;  /* 0x00006b00ff0477ac */ /* 0x000e620008000a00 */
[----:B0-----:R-:W-:-:S06]  /*00a0*/  IMAD.WIDE R2, R0, 0x4, R2 ;  /* 0x0000000400027825 */ /* 0x001fcc00078e0202 */
[----:B-1----:R-:W2:Y:S01]  /*00b0*/  LDG.E.CONSTANT R2, desc[UR4][R2.64] ;  /* 0x0000000402027981 */ /* 0x002ea2000c1e9900 */
[----:B------:R-:W-:Y:S02]  /*00c0*/  HFMA2 R5, -RZ, RZ, 0.96630859375, -0.0022525787353515625 ;  /* 0x3bbb989dff057431 */ /* 0x000fe400000001ff */
[----:B------:R-:W-:Y:S01]  /*00d0*/  IMAD.MOV.U32 R7, RZ, RZ, 0x437c0000 ;  /* 0x437c0000ff077424 */ /* 0x000fe200078e00ff */
[----:B------:R-:W-:Y:S02]  /*00e0*/  BSSY.RECONVERGENT B0, `(.L_x_0) ;  /* 0x0000018000007945 */ /* 0x000fe40003800200 */
[----:B--2---:R-:W-:-:S04]  /*00f0*/  FFMA.SAT R4, -R2, R5, 0.5 ;  /* 0x3f00000002047423 */ /* 0x004fc80000002105 */
[----:B------:R-:W-:-:S04]  /*0100*/  FFMA.RM R4, R4, R7, 12582913 ;  /* 0x4b40000104047423 */ /* 0x000fc80000004007 */
[C---:B------:R-:W-:Y:S01]  /*0110*/  FADD R5, R4.reuse, -12583039 ;  /* 0xcb40007f04057421 */ /* 0x040fe20000000000 */
[----:B------:R-:W-:-:S03]  /*0120*/  SHF.L.U32 R4, R4, 0x17, RZ ;  /* 0x0000001704047819 */ /* 0x000fc600000006ff */
[----:B------:R-:W-:-:S04]  /*0130*/  FFMA R5, -R2, 1.4426950216293334961, -R5 ;  /* 0x3fb8aa3b02057823 */ /* 0x000fc80000000905 */
[----:B------:R-:W-:-:S04]  /*0140*/  FFMA R10, -R2, 1.925963033500011079e-08, R5 ;  /* 0x32a57060020a7823 */ /* 0x000fc80000000105 */
[----:B------:R-:W0:Y:S02]  /*0150*/  MUFU.EX2 R5, R10 ;  /* 0x0000000a00057308 */ /* 0x000e240000000800 */
[----:B0-----:R-:W-:-:S06]  /*0160*/  FMUL R11, R4, R5 ;  /* 0x00000005040b7220 */ /* 0x001fcc0000400000 */
[----:B------:R-:W0:Y:S02]  /*0170*/  F2F.F64.F32 R2, R11 ;  /* 0x0000000b00027310 */ /* 0x000e240000201800 */
[----:B0-----:R-:W-:-:S06]  /*0180*/  DADD R4, R2, 1 ;  /* 0x3ff0000002047429 */ /* 0x001fcc0000000000 */
[----:B------:R-:W0:Y:S04]  /*0190*/  MUFU.RCP64H R3, R5 ;  /* 0x0000000500037308 */ /* 0x000e280000001800 */
[----:B------:R-:W-:-:S05]  /*01a0*/  VIADD R2, R5, 0x300402 ;  /* 0x0030040205027836 */ /* 0x000fca0000000000 */
[----:B------:R-:W-:Y:S01]  /*01b0*/  FSETP.GEU.AND P0, PT, |R2|, 5.8789094863358348022e-39, PT ;  /* 0x004004020200780b */ /* 0x000fe20003f0e200 */
[----:B0-----:R-:W-:-:S08]  /*01c0*/  DFMA R6, -R4, R2, 1 ;  /* 0x3ff000000406742b */ /* 0x001fd00000000102 */
[----:B------:R-:W-:-:S08]  /*01d0*/  DFMA R6, R6, R6, R6 ;  /* 0x000000060606722b */ /* 0x000fd00000000006 */
[----:B------:R-:W-:-:S08]  /*01e0*/  DFMA R6, R2, R6, R2 ;  /* 0x000000060206722b */ /* 0x000fd00000000002 */
[----:B------:R-:W-:-:S08]  /*01f0*/  DFMA R8, -R4, R6, 1 ;  /* 0x3ff000000408742b */ /* 0x000fd00000000106 */
[----:B------:R-:W-:Y:S01]  /*0200*/  DFMA R6, R6, R8, R6 ;  /* 0x000000080606722b */ /* 0x000fe20000000006 */
[----:B------:R-:W-:Y:S10]  /*0210*/  @P0 BRA `(.L_x_1) ;  /* 0x0000000000100947 */ /* 0x000ff40003800000 */
[----:B------:R-:W-:-:S04]  /*0220*/  LOP3.LUT R2, R5, 0x7fffffff, RZ, 0xc0, !PT ;  /* 0x7fffffff05027812 */ /* 0x000fc800078ec0ff */
[----:B------:R-:W-:Y:S02]  /*0230*/  IADD3 R8, PT, PT, R2, -0x100000, RZ ;  /* 0xfff0000002087810 */ /* 0x000fe40007ffe0ff */
[----:B------:R-:W-:-:S07]  /*0240*/  MOV R2, 0x260 ;  /* 0x0000026000027802 */ /* 0x000fce0000000f00 */
[----:B------:R-:W-:Y:S05]  /*0250*/  CALL.REL.NOINC `($__internal_0_$__cuda_sm20_dblrcp_rn_slowpath_v3) ;  /* 0x0000000000207944 */ /* 0x000fea0003c00000 */
.L_x_1:
[----:B------:R-:W-:Y:S05]  /*0260*/  BSYNC.RECONVERGENT B0 ;  /* 0x0000000000007941 */ /* 0x000fea0003800200 */
.L_x_0:
[----:B------:R-:W0:Y:S01]  /*0270*/  LDC.64 R2, c[0x0][0x388] ;  /* 0x0000e200ff027b82 */ /* 0x000e220000000a00 */
[----:B------:R-:W1:Y:S02]  /*0280*/  F2F.F32.F64 R6, R6 ;  /* 0x0000000600067310 */ /* 0x000e640000301000 */
[----:B-1----:R-:W-:-:S04]  /*0290*/  FADD R5, -R6, 1 ;  /* 0x3f80000006057421 */ /* 0x002fc80000000100 */
[----:B------:R-:W-:Y:S01]  /*02a0*/  FMUL R5, R6, R5 ;  /* 0x0000000506057220 */ /* 0x000fe20000400000 */
[----:B0-----:R-:W-:-:S05]  /*02b0*/  IMAD.WIDE R2, R0, 0x4, R2 ;  /* 0x0000000400027825 */ /* 0x001fca00078e0202 */
[----:B------:R-:W-:Y:S01]  /*02c0*/  STG.E desc[UR4][R2.64], R5 ;  /* 0x0000000502007986 */ /* 0x000fe2000c101904 */
[----:B------:R-:W-:Y:S05]  /*02d0*/  EXIT ;  /* 0x000000000000794d */ /* 0x000fea0003800000 */
        .weak           $__internal_0_$__cuda_sm20_dblrcp_rn_slowpath_v3
        .type           $__internal_0_$__cuda_sm20_dblrcp_rn_slowpath_v3,@function
        .size           $__internal_0_$__cuda_sm20_dblrcp_rn_slowpath_v3,(.L_x_7 - $__internal_0_$__cuda_sm20_dblrcp_rn_slowpath_v3)
$__internal_0_$__cuda_sm20_dblrcp_rn_slowpath_v3:
[----:B------:R-:W-:Y:S01]  /*02e0*/  DSETP.GTU.AND P0, PT, |R4|, +INF , PT ;  /* 0x7ff000000400742a */ /* 0x000fe20003f0c200 */
[----:B------:R-:W-:-:S13]  /*02f0*/  BSSY.RECONVERGENT B1, `(.L_x_2) ;  /* 0x0000023000017945 */ /* 0x000fda0003800200 */
[----:B------:R-:W-:Y:S05]  /*0300*/  @P0 BRA `(.L_x_3) ;  /* 0x00000000007c0947 */ /* 0x000fea0003800000 */
[----:B------:R-:W-:-:S05]  /*0310*/  LOP3.LUT R3, R5, 0x7fffffff, RZ, 0xc0, !PT ;  /* 0x7fffffff05037812 */ /* 0x000fca00078ec0ff */
[----:B------:R-:W-:-:S05]  /*0320*/  VIADD R6, R3, 0xffffffff ;  /* 0xffffffff03067836 */ /* 0x000fca0000000000 */
[----:B------:R-:W-:-:S13]  /*0330*/  ISETP.GE.U32.AND P0, PT, R6, 0x7fefffff, PT ;  /* 0x7fefffff0600780c */ /* 0x000fda0003f06070 */
[----:B------:R-:W-:Y:S02]  /*0340*/  @P0 LOP3.LUT R7, R5, 0x7ff00000, RZ, 0x3c, !PT ;  /* 0x7ff0000005070812 */ /* 0x000fe400078e3cff */
[----:B------:R-:W-:Y:S01]  /*0350*/  @P0 MOV R6, RZ ;  /* 0x000000ff00060202 */ /* 0x000fe20000000f00 */
[----:B------:R-:W-:Y:S06]  /*0360*/  @P0 BRA `(.L_x_4) ;  /* 0x00000000006c0947 */ /* 0x000fec0003800000 */
[----:B------:R-:W-:-:S13]  /*0370*/  ISETP.GE.U32.AND P0, PT, R3, 0x1000001, PT ;  /* 0x010000010300780c */ /* 0x000fda0003f06070 */
[----:B------:R-:W-:Y:S05]  /*0380*/  @!P0 BRA `(.L_x_5) ;  /* 0x0000000000348947 */ /* 0x000fea0003800000 */
[----:B------:R-:W-:Y:S01]  /*0390*/  VIADD R7, R5, 0xc0200000 ;  /* 0xc020000005077836 */ /* 0x000fe20000000000 */
[----:B------:R-:W-:-:S03]  /*03a0*/  MOV R6, R4 ;  /* 0x0000000400067202 */ /* 0x000fc60000000f00 */
[----:B------:R-:W0:Y:S03]  /*03b0*/  MUFU.RCP64H R9, R7 ;  /* 0x0000000700097308 */ /* 0x000e260000001800 */
[----:B0-----:R-:W-:-:S08]  /*03c0*/  DFMA R10, -R6, R8, 1 ;  /* 0x3ff00000060a742b */ /* 0x001fd00000000108 */
[----:B------:R-:W-:-:S08]  /*03d0*/  DFMA R10, R10, R10, R10 ;  /* 0x0000000a0a0a722b */ /* 0x000fd0000000000a */
[----:B------:R-:W-:-:S08]  /*03e0*/  DFMA R10, R8, R10, R8 ;  /* 0x0000000a080a722b */ /* 0x000fd00000000008 */
[----:B------:R-:W-:-:S08]  /*03f0*/  DFMA R8, -R6, R10, 1 ;  /* 0x3ff000000608742b */ /* 0x000fd0000000010a */
[----:B------:R-:W-:-:S08]  /*0400*/  DFMA R8, R10, R8, R10 ;  /* 0x000000080a08722b */ /* 0x000fd0000000000a */
[----:B------:R-:W-:-:S08]  /*0410*/  DMUL R8, R8, 2.2250738585072013831e-308 ;  /* 0x0010000008087828 */ /* 0x000fd00000000000 */
[----:B------:R-:W-:-:S08]  /*0420*/  DFMA R4, -R4, R8, 1 ;  /* 0x3ff000000404742b */ /* 0x000fd00000000108 */
[----:B------:R-:W-:-:S08]  /*0430*/  DFMA R4, R4, R4, R4 ;  /* 0x000000040404722b */ /* 0x000fd00000000004 */
[----:B------:R-:W-:Y:S01]  /*0440*/  DFMA R6, R8, R4, R8 ;  /* 0x000000040806722b */ /* 0x000fe20000000008 */
[----:B------:R-:W-:Y:S10]  /*0450*/  BRA `(.L_x_4) ;  /* 0x0000000000307947 */ /* 0x000ff40003800000 */
.L_x_5:
[----:B------:R-:W-:Y:S01]  /*0460*/  DMUL R4, R4, 8.11296384146066816958e+31 ;  /* 0x4690000004047828 */ /* 0x000fe20000000000 */
[----:B------:R-:W-:-:S05]  /*0470*/  IMAD.MOV.U32 R6, RZ, RZ, R8 ;  /* 0x000000ffff067224 */ /* 0x000fca00078e0008 */
[----:B------:R-:W0:Y:S02]  /*0480*/  MUFU.RCP64H R7, R5 ;  /* 0x0000000500077308 */ /* 0x000e240000001800 */
[----:B0-----:R-:W-:-:S08]  /*0490*/  DFMA R8, -R4, R6, 1 ;  /* 0x3ff000000408742b */ /* 0x001fd00000000106 */
[----:B------:R-:W-:-:S08]  /*04a0*/  DFMA R8, R8, R8, R8 ;  /* 0x000000080808722b */ /* 0x000fd00000000008 */
[----:B------:R-:W-:-:S08]  /*04b0*/  DFMA R8, R6, R8, R6 ;  /* 0x000000080608722b */ /* 0x000fd00000000006 */
[----:B------:R-:W-:-:S08]  /*04c0*/  DFMA R6, -R4, R8, 1 ;  /* 0x3ff000000406742b */ /* 0x000fd00000000108 */
[----:B------:R-:W-:-:S08]  /*04d0*/  DFMA R6, R8, R6, R8 ;  /* 0x000000060806722b */ /* 0x000fd00000000008 */
[----:B------:R-:W-:Y:S01]  /*04e0*/  DMUL R6, R6, 8.11296384146066816958e+31 ;  /* 0x4690000006067828 */ /* 0x000fe20000000000 */
[----:B------:R-:W-:Y:S10]  /*04f0*/  BRA `(.L_x_4) ;  /* 0x0000000000087947 */ /* 0x000ff40003800000 */
.L_x_3:
[----:B------:R-:W-:Y:S02]  /*0500*/  LOP3.LUT R7, R5, 0x80000, RZ, 0xfc, !PT ;  /* 0x0008000005077812 */ /* 0x000fe400078efcff */
[----:B------:R-:W-:-:S07]  /*0510*/  MOV R6, R4 ;  /* 0x0000000400067202 */ /* 0x000fce0000000f00 */
.L_x_4:
[----:B------:R-:W-:Y:S05]  /*0520*/  BSYNC.RECONVERGENT B1 ;  /* 0x0000000000017941 */ /* 0x000fea0003800200 */
.L_x_2:
[----:B------:R-:W-:-:S04]  /*0530*/  MOV R3, 0x0 ;  /* 0x0000000000037802 */ /* 0x000fc80000000f00 */
[----:B------:R-:W-:Y:S05]  /*0540*/  RET.REL.NODEC R2 `(sigmoid_kernel) ;  /* 0xfffffff802ac7950 */ /* 0x000fea0003c3ffff */
.L_x_6:
[----:B------:R-:W-:-:S00]  /*0550*/  BRA `(.L_x_6) ;  /* 0xfffffffc00fc7947 */ /* 0x000fc0000383ffff */
[----:B------:R-:W-:-:S00]  /*0560*/  NOP ;  /* 0x0000000000007918 */ /* 0x000fc00000000000 */
        /* <DEDUP_REMOVED lines=9> */
.L_x_7:


//--------------------- .nv.shared.reserved.0     --------------------------
	.section	.nv.shared.reserved.0,"aw",@nobits
	.weak		__nv_reservedSMEM_offset_0_alias
	.size		__nv_reservedSMEM_offset_0_alias, 0, 64
	.other		__nv_reservedSMEM_offset_0_alias,@"STO_CUDA_RESERVED_SHARED STV_DEFAULT"
__nv_reservedSMEM_offset_0_alias:
	.zero		0
	.zero		64


//--------------------- .nv.constant0.sigmoid_kernel --------------------------
	.section	.nv.constant0.sigmoid_kernel,"a",@progbits
	.sectionflags	@""
	.align	4
.nv.constant0.sigmoid_kernel:
	.zero		916


//--------------------- SYMBOLS --------------------------

	.type		.nv.reservedSmem.offset0,@object
	.size		.nv.reservedSmem.offset0,0x4
